//
// Generated by NVIDIA NVVM Compiler
//
// Compiler Build ID: CL-36424714
// Cuda compilation tools, release 13.0, V13.0.88
// Based on NVVM 20.0.0
//

.version 9.0
.target sm_100
.address_size 64

	// .globl	_Z10check_sizev
.extern .func  (.param .b32 func_retval0) vprintf
(
	.param .b64 vprintf_param_0,
	.param .b64 vprintf_param_1
)
;
.global .align 1 .b8 $str[26] = {115, 105, 122, 101, 111, 102, 40, 117, 110, 115, 105, 103, 110, 101, 100, 32, 105, 110, 116, 41, 58, 32, 37, 100, 10};
.global .align 1 .b8 $str$1[18] = {115, 105, 122, 101, 111, 102, 40, 99, 104, 97, 114, 41, 58, 32, 37, 100, 10};
.global .align 1 .b8 $str$2[20] = {115, 105, 122, 101, 111, 102, 40, 115, 105, 122, 101, 95, 116, 41, 58, 32, 37, 100, 10};
.global .align 1 .b8 $str$3[36] = {115, 105, 122, 101, 111, 102, 40, 117, 110, 115, 105, 103, 110, 101, 100, 32, 108, 111, 110, 103, 32, 108, 111, 110, 103, 32, 105, 110, 116, 41, 58, 32, 37, 100, 10};
.global .align 1 .b8 $str$4[20] = {115, 105, 122, 101, 111, 102, 40, 100, 111, 117, 98, 108, 101, 41, 58, 32, 37, 100, 10};
.global .align 1 .b8 $str$5[22] = {115, 105, 122, 101, 111, 102, 40, 117, 105, 110, 116, 52, 48, 32, 97, 41, 58, 32, 37, 100, 10};
.global .align 1 .b8 $str$6[17] = {115, 105, 122, 101, 111, 102, 40, 105, 110, 116, 41, 58, 32, 37, 100, 10};
.global .align 1 .b8 $str$7[32] = {115, 105, 122, 101, 111, 102, 40, 117, 110, 115, 105, 103, 110, 101, 100, 32, 115, 104, 111, 114, 116, 32, 105, 110, 116, 41, 58, 32, 37, 100, 10};
.global .align 1 .b8 $str$8[24] = {10, 45, 45, 45, 45, 45, 45, 45, 45, 45, 45, 45, 45, 45, 45, 45, 45, 45, 45, 45, 45, 45, 10};
.global .align 1 .b8 $str$9[27] = {115, 105, 122, 101, 111, 102, 40, 117, 110, 115, 105, 103, 110, 101, 100, 32, 105, 110, 116, 42, 41, 58, 32, 37, 100, 10};
.global .align 1 .b8 $str$10[19] = {115, 105, 122, 101, 111, 102, 40, 99, 104, 97, 114, 42, 41, 58, 32, 37, 100, 10};
.global .align 1 .b8 $str$11[21] = {115, 105, 122, 101, 111, 102, 40, 115, 105, 122, 101, 95, 116, 42, 41, 58, 32, 37, 100, 10};
.global .align 1 .b8 $str$12[37] = {115, 105, 122, 101, 111, 102, 40, 117, 110, 115, 105, 103, 110, 101, 100, 32, 108, 111, 110, 103, 32, 108, 111, 110, 103, 32, 105, 110, 116, 42, 41, 58, 32, 37, 100, 10};
.global .align 1 .b8 $str$13[21] = {115, 105, 122, 101, 111, 102, 40, 100, 111, 117, 98, 108, 101, 42, 41, 58, 32, 37, 100, 10};
.global .align 1 .b8 $str$14[21] = {115, 105, 122, 101, 111, 102, 40, 117, 105, 110, 116, 52, 48, 42, 41, 58, 32, 37, 100, 10};
.global .align 1 .b8 $str$15[23] = {115, 105, 122, 101, 111, 102, 40, 66, 70, 108, 111, 97, 116, 49, 54, 42, 41, 58, 32, 37, 100, 10};
.global .align 1 .b8 $str$16[18] = {115, 105, 122, 101, 111, 102, 40, 105, 110, 116, 42, 41, 58, 32, 37, 100, 10};
.global .align 1 .b8 $str$17[33] = {115, 105, 122, 101, 111, 102, 40, 117, 110, 115, 105, 103, 110, 101, 100, 32, 115, 104, 111, 114, 116, 32, 105, 110, 116, 42, 41, 58, 32, 37, 100, 10};
.global .align 1 .b8 $str$18[18] = {97, 58, 32, 37, 108, 100, 44, 32, 97, 43, 49, 58, 32, 37, 108, 100, 10};
.global .align 1 .b8 $str$19[24] = {38, 98, 49, 54, 58, 32, 37, 108, 100, 44, 32, 38, 98, 49, 54, 43, 49, 58, 32, 37, 108, 100, 10};

.visible .entry _Z10check_sizev()
{
	.local .align 16 .b8 	__local_depot0[32];
	.reg .b64 	%SP;
	.reg .b64 	%SPL;
	.reg .b32 	%r<43>;
	.reg .b64 	%rd<52>;

	mov.u64 	%SPL, __local_depot0;
	cvta.local.u64 	%SP, %SPL;
	add.u64 	%rd1, %SP, 16;
	add.u64 	%rd2, %SPL, 16;
	mov.b64 	%rd3, 4;
	st.local.u64 	[%rd2], %rd3;
	mov.u64 	%rd4, $str;
	cvta.global.u64 	%rd5, %rd4;
	{ // callseq 0, 0
	.param .b64 param0;
	st.param.b64 	[param0], %rd5;
	.param .b64 param1;
	st.param.b64 	[param1], %rd1;
	.param .b32 retval0;
	call.uni (retval0), 
	vprintf, 
	(
	param0, 
	param1
	);
	ld.param.b32 	%r1, [retval0];
	} // callseq 0
	mov.b64 	%rd6, 1;
	st.local.u64 	[%rd2], %rd6;
	mov.u64 	%rd7, $str$1;
	cvta.global.u64 	%rd8, %rd7;
	{ // callseq 1, 0
	.param .b64 param0;
	st.param.b64 	[param0], %rd8;
	.param .b64 param1;
	st.param.b64 	[param1], %rd1;
	.param .b32 retval0;
	call.uni (retval0), 
	vprintf, 
	(
	param0, 
	param1
	);
	ld.param.b32 	%r3, [retval0];
	} // callseq 1
	mov.b64 	%rd9, 8;
	st.local.u64 	[%rd2], %rd9;
	mov.u64 	%rd10, $str$2;
	cvta.global.u64 	%rd11, %rd10;
	{ // callseq 2, 0
	.param .b64 param0;
	st.param.b64 	[param0], %rd11;
	.param .b64 param1;
	st.param.b64 	[param1], %rd1;
	.param .b32 retval0;
	call.uni (retval0), 
	vprintf, 
	(
	param0, 
	param1
	);
	ld.param.b32 	%r5, [retval0];
	} // callseq 2
	st.local.u64 	[%rd2], %rd9;
	mov.u64 	%rd12, $str$3;
	cvta.global.u64 	%rd13, %rd12;
	{ // callseq 3, 0
	.param .b64 param0;
	st.param.b64 	[param0], %rd13;
	.param .b64 param1;
	st.param.b64 	[param1], %rd1;
	.param .b32 retval0;
	call.uni (retval0), 
	vprintf, 
	(
	param0, 
	param1
	);
	ld.param.b32 	%r7, [retval0];
	} // callseq 3
	st.local.u64 	[%rd2], %rd9;
	mov.u64 	%rd14, $str$4;
	cvta.global.u64 	%rd15, %rd14;
	{ // callseq 4, 0
	.param .b64 param0;
	st.param.b64 	[param0], %rd15;
	.param .b64 param1;
	st.param.b64 	[param1], %rd1;
	.param .b32 retval0;
	call.uni (retval0), 
	vprintf, 
	(
	param0, 
	param1
	);
	ld.param.b32 	%r9, [retval0];
	} // callseq 4
	mov.b64 	%rd16, 5;
	st.local.u64 	[%rd2], %rd16;
	mov.u64 	%rd17, $str$5;
	cvta.global.u64 	%rd18, %rd17;
	{ // callseq 5, 0
	.param .b64 param0;
	st.param.b64 	[param0], %rd18;
	.param .b64 param1;
	st.param.b64 	[param1], %rd1;
	.param .b32 retval0;
	call.uni (retval0), 
	vprintf, 
	(
	param0, 
	param1
	);
	ld.param.b32 	%r11, [retval0];
	} // callseq 5
	st.local.u64 	[%rd2], %rd3;
	mov.u64 	%rd19, $str$6;
	cvta.global.u64 	%rd20, %rd19;
	{ // callseq 6, 0
	.param .b64 param0;
	st.param.b64 	[param0], %rd20;
	.param .b64 param1;
	st.param.b64 	[param1], %rd1;
	.param .b32 retval0;
	call.uni (retval0), 
	vprintf, 
	(
	param0, 
	param1
	);
	ld.param.b32 	%r13, [retval0];
	} // callseq 6
	mov.b64 	%rd21, 2;
	st.local.u64 	[%rd2], %rd21;
	mov.u64 	%rd22, $str$7;
	cvta.global.u64 	%rd23, %rd22;
	{ // callseq 7, 0
	.param .b64 param0;
	st.param.b64 	[param0], %rd23;
	.param .b64 param1;
	st.param.b64 	[param1], %rd1;
	.param .b32 retval0;
	call.uni (retval0), 
	vprintf, 
	(
	param0, 
	param1
	);
	ld.param.b32 	%r15, [retval0];
	} // callseq 7
	mov.u64 	%rd24, $str$8;
	cvta.global.u64 	%rd25, %rd24;
	{ // callseq 8, 0
	.param .b64 param0;
	st.param.b64 	[param0], %rd25;
	.param .b64 param1;
	st.param.b64 	[param1], 0;
	.param .b32 retval0;
	call.uni (retval0), 
	vprintf, 
	(
	param0, 
	param1
	);
	ld.param.b32 	%r17, [retval0];
	} // callseq 8
	st.local.u64 	[%rd2], %rd9;
	mov.u64 	%rd26, $str$9;
	cvta.global.u64 	%rd27, %rd26;
	{ // callseq 9, 0
	.param .b64 param0;
	st.param.b64 	[param0], %rd27;
	.param .b64 param1;
	st.param.b64 	[param1], %rd1;
	.param .b32 retval0;
	call.uni (retval0), 
	vprintf, 
	(
	param0, 
	param1
	);
	ld.param.b32 	%r19, [retval0];
	} // callseq 9
	st.local.u64 	[%rd2], %rd9;
	mov.u64 	%rd28, $str$10;
	cvta.global.u64 	%rd29, %rd28;
	{ // callseq 10, 0
	.param .b64 param0;
	st.param.b64 	[param0], %rd29;
	.param .b64 param1;
	st.param.b64 	[param1], %rd1;
	.param .b32 retval0;
	call.uni (retval0), 
	vprintf, 
	(
	param0, 
	param1
	);
	ld.param.b32 	%r21, [retval0];
	} // callseq 10
	st.local.u64 	[%rd2], %rd9;
	mov.u64 	%rd30, $str$11;
	cvta.global.u64 	%rd31, %rd30;
	{ // callseq 11, 0
	.param .b64 param0;
	st.param.b64 	[param0], %rd31;
	.param .b64 param1;
	st.param.b64 	[param1], %rd1;
	.param .b32 retval0;
	call.uni (retval0), 
	vprintf, 
	(
	param0, 
	param1
	);
	ld.param.b32 	%r23, [retval0];
	} // callseq 11
	st.local.u64 	[%rd2], %rd9;
	mov.u64 	%rd32, $str$12;
	cvta.global.u64 	%rd33, %rd32;
	{ // callseq 12, 0
	.param .b64 param0;
	st.param.b64 	[param0], %rd33;
	.param .b64 param1;
	st.param.b64 	[param1], %rd1;
	.param .b32 retval0;
	call.uni (retval0), 
	vprintf, 
	(
	param0, 
	param1
	);
	ld.param.b32 	%r25, [retval0];
	} // callseq 12
	st.local.u64 	[%rd2], %rd9;
	mov.u64 	%rd34, $str$13;
	cvta.global.u64 	%rd35, %rd34;
	{ // callseq 13, 0
	.param .b64 param0;
	st.param.b64 	[param0], %rd35;
	.param .b64 param1;
	st.param.b64 	[param1], %rd1;
	.param .b32 retval0;
	call.uni (retval0), 
	vprintf, 
	(
	param0, 
	param1
	);
	ld.param.b32 	%r27, [retval0];
	} // callseq 13
	st.local.u64 	[%rd2], %rd9;
	mov.u64 	%rd36, $str$14;
	cvta.global.u64 	%rd37, %rd36;
	{ // callseq 14, 0
	.param .b64 param0;
	st.param.b64 	[param0], %rd37;
	.param .b64 param1;
	st.param.b64 	[param1], %rd1;
	.param .b32 retval0;
	call.uni (retval0), 
	vprintf, 
	(
	param0, 
	param1
	);
	ld.param.b32 	%r29, [retval0];
	} // callseq 14
	st.local.u64 	[%rd2], %rd9;
	mov.u64 	%rd38, $str$15;
	cvta.global.u64 	%rd39, %rd38;
	{ // callseq 15, 0
	.param .b64 param0;
	st.param.b64 	[param0], %rd39;
	.param .b64 param1;
	st.param.b64 	[param1], %rd1;
	.param .b32 retval0;
	call.uni (retval0), 
	vprintf, 
	(
	param0, 
	param1
	);
	ld.param.b32 	%r31, [retval0];
	} // callseq 15
	st.local.u64 	[%rd2], %rd9;
	mov.u64 	%rd40, $str$16;
	cvta.global.u64 	%rd41, %rd40;
	{ // callseq 16, 0
	.param .b64 param0;
	st.param.b64 	[param0], %rd41;
	.param .b64 param1;
	st.param.b64 	[param1], %rd1;
	.param .b32 retval0;
	call.uni (retval0), 
	vprintf, 
	(
	param0, 
	param1
	);
	ld.param.b32 	%r33, [retval0];
	} // callseq 16
	st.local.u64 	[%rd2], %rd9;
	mov.u64 	%rd42, $str$17;
	cvta.global.u64 	%rd43, %rd42;
	{ // callseq 17, 0
	.param .b64 param0;
	st.param.b64 	[param0], %rd43;
	.param .b64 param1;
	st.param.b64 	[param1], %rd1;
	.param .b32 retval0;
	call.uni (retval0), 
	vprintf, 
	(
	param0, 
	param1
	);
	ld.param.b32 	%r35, [retval0];
	} // callseq 17
	{ // callseq 18, 0
	.param .b64 param0;
	st.param.b64 	[param0], %rd25;
	.param .b64 param1;
	st.param.b64 	[param1], 0;
	.param .b32 retval0;
	call.uni (retval0), 
	vprintf, 
	(
	param0, 
	param1
	);
	ld.param.b32 	%r37, [retval0];
	} // callseq 18
	add.u64 	%rd44, %SP, 0;
	add.s64 	%rd45, %rd44, 5;
	st.local.v2.u64 	[%rd2], {%rd44, %rd45};
	mov.u64 	%rd46, $str$18;
	cvta.global.u64 	%rd47, %rd46;
	{ // callseq 19, 0
	.param .b64 param0;
	st.param.b64 	[param0], %rd47;
	.param .b64 param1;
	st.param.b64 	[param1], %rd1;
	.param .b32 retval0;
	call.uni (retval0), 
	vprintf, 
	(
	param0, 
	param1
	);
	ld.param.b32 	%r39, [retval0];
	} // callseq 19
	add.u64 	%rd48, %SP, 6;
	add.s64 	%rd49, %rd48, 2;
	st.local.v2.u64 	[%rd2], {%rd48, %rd49};
	mov.u64 	%rd50, $str$19;
	cvta.global.u64 	%rd51, %rd50;
	{ // callseq 20, 0
	.param .b64 param0;
	st.param.b64 	[param0], %rd51;
	.param .b64 param1;
	st.param.b64 	[param1], %rd1;
	.param .b32 retval0;
	call.uni (retval0), 
	vprintf, 
	(
	param0, 
	param1
	);
	ld.param.b32 	%r41, [retval0];
	} // callseq 20
	ret;

}


// ===== COMPILED SASS (sm_100) =====

	.target	sm_100

	.elftype	@"ET_EXEC"


//--------------------- .note.nv.tkinfo           --------------------------
	.section	.note.nv.tkinfo,"",@"SHT_NOTE"
	.sectionflags	@"SHF_NOTE_NV_TKINFO"
	.tkinfo
        /*0018*/ 	.word	0x00000002
        /*0030*/ 	.string	""
        /*0030*/ 	.string	"ptxas"
        /*0030*/ 	.string	"Cuda compilation tools, release 13.0, V13.0.88"
        /*0030*/ 	.string	"Build cuda_13.0.r13.0/compiler.36424714_0"
        /*0030*/ 	.string	"-arch sm_100 -m 64 "



//--------------------- .note.nv.cuinfo           --------------------------
	.section	.note.nv.cuinfo,"",@"SHT_NOTE"
	.sectionflags	@"SHF_NOTE_NV_CUINFO"
        /*0018*/ 	.short	0x0002
        /*001a*/ 	.short	0x0064
        /*001c*/ 	.short	0x0082
	.zero		2


//--------------------- .nv.info                  --------------------------
	.section	.nv.info,"",@"SHT_CUDA_INFO"
	.align	4


	//----- nvinfo : EIATTR_REGCOUNT
	.align		4
        /*0000*/ 	.byte	0x04, 0x2f
        /*0002*/ 	.short	(.L_21 - .L_20)
	.align		4
.L_20:
        /*0004*/ 	.word	index@(_Z10check_sizev)
        /*0008*/ 	.word	0x00000019


	//----- nvinfo : EIATTR_FRAME_SIZE
	.align		4
.L_21:
        /*000c*/ 	.byte	0x04, 0x11
        /*000e*/ 	.short	(.L_23 - .L_22)
	.align		4
.L_22:
        /*0010*/ 	.word	index@(_Z10check_sizev)
        /*0014*/ 	.word	0x00000020


	//----- nvinfo : EIATTR_MIN_STACK_SIZE
	.align		4
.L_23:
        /*0018*/ 	.byte	0x04, 0x12
        /*001a*/ 	.short	(.L_25 - .L_24)
	.align		4
.L_24:
        /*001c*/ 	.word	index@(_Z10check_sizev)
        /*0020*/ 	.word	0x00000020
.L_25:


//--------------------- .nv.compat                --------------------------
	.section	.nv.compat,"",@"SHT_CUDA_COMPAT_INFO"
	.align	4
        /*0000*/ 	.byte	0x02, 0x09, 0x00, 0x00, 0x02, 0x02, 0x01, 0x00, 0x02, 0x05, 0x05, 0x00, 0x03, 0x07, 0x01, 0x01
        /*0010*/ 	.byte	0x02, 0x03, 0x00, 0x00, 0x02, 0x06, 0x01, 0x00, 0x04, 0x0b, 0x08, 0x00, 0x09, 0x00, 0x00, 0x00
        /*0020*/ 	.byte	0x00, 0x00, 0x00, 0x00


//--------------------- .nv.info._Z10check_sizev  --------------------------
	.section	.nv.info._Z10check_sizev,"",@"SHT_CUDA_INFO"
	.sectionflags	@""
	.align	4


	//----- nvinfo : EIATTR_CUDA_API_VERSION
	.align		4
        /*0000*/ 	.byte	0x04, 0x37
        /*0002*/ 	.short	(.L_27 - .L_26)
.L_26:
        /*0004*/ 	.word	0x00000082


	//----- nvinfo : EIATTR_SPARSE_MMA_MASK
	.align		4
.L_27:
        /*0008*/ 	.byte	0x03, 0x50
        /*000a*/ 	.short	0x0000


	//----- nvinfo : EIATTR_MAXREG_COUNT
	.align		4
        /*000c*/ 	.byte	0x03, 0x1b
        /*000e*/ 	.short	0x00ff


	//----- nvinfo : EIATTR_EXTERNS
	.align		4
        /*0010*/ 	.byte	0x04, 0x0f
        /*0012*/ 	.short	(.L_29 - .L_28)


	//   ....[0]....
	.align		4
.L_28:
        /*0014*/ 	.word	index@(vprintf)


	//----- nvinfo : EIATTR_MERCURY_ISA_VERSION
	.align		4
.L_29:
        /*0018*/ 	.byte	0x03, 0x5f
        /*001a*/ 	.short	0x0101


	//----- nvinfo : EIATTR_VRC_CTA_INIT_COUNT
	.align		4
        /*001c*/ 	.byte	0x02, 0x4a
	.zero		1
	.zero		1


	//----- nvinfo : EIATTR_SYSCALL_OFFSETS
	.align		4
        /*0020*/ 	.byte	0x04, 0x46
        /*0022*/ 	.short	(.L_31 - .L_30)


	//   ....[0]....
.L_30:
        /*0024*/ 	.word	0x00000130


	//   ....[1]....
        /*0028*/ 	.word	0x000001e0


	//   ....[2]....
        /*002c*/ 	.word	0x00000290


	//   ....[3]....
        /*0030*/ 	.word	0x00000340


	//   ....[4]....
        /*0034*/ 	.word	0x000003f0


	//   ....[5]....
        /*0038*/ 	.word	0x000004a0


	//   ....[6]....
        /*003c*/ 	.word	0x00000550


	//   ....[7]....
        /*0040*/ 	.word	0x00000600


	//   ....[8]....
        /*0044*/ 	.word	0x00000670


	//   ....[9]....
        /*0048*/ 	.word	0x00000720


	//   ....[10]....
        /*004c*/ 	.word	0x000007d0


	//   ....[11]....
        /*0050*/ 	.word	0x00000880


	//   ....[12]....
        /*0054*/ 	.word	0x00000930


	//   ....[13]....
        /*0058*/ 	.word	0x000009e0


	//   ....[14]....
        /*005c*/ 	.word	0x00000a90


	//   ....[15]....
        /*0060*/ 	.word	0x00000b40


	//   ....[16]....
        /*0064*/ 	.word	0x00000bf0


	//   ....[17]....
        /*0068*/ 	.word	0x00000ca0


	//   ....[18]....
        /*006c*/ 	.word	0x00000d10


	//   ....[19]....
        /*0070*/ 	.word	0x00000de0


	//   ....[20]....
        /*0074*/ 	.word	0x00000eb0


	//----- nvinfo : EIATTR_EXIT_INSTR_OFFSETS
	.align		4
.L_31:
        /*0078*/ 	.byte	0x04, 0x1c
        /*007a*/ 	.short	(.L_33 - .L_32)


	//   ....[0]....
.L_32:
        /*007c*/ 	.word	0x00000ec0


	//----- nvinfo : EIATTR_SW_WAR
	.align		4
.L_33:
        /*0080*/ 	.byte	0x04, 0x36
        /*0082*/ 	.short	(.L_35 - .L_34)
.L_34:
        /*0084*/ 	.word	0x00000008
.L_35:


//--------------------- .nv.callgraph             --------------------------
	.section	.nv.callgraph,"",@"SHT_CUDA_CALLGRAPH"
	.align	4
	.sectionentsize	8
	.align		4
        /*0000*/ 	.word	0x00000000
	.align		4
        /*0004*/ 	.word	0xffffffff
	.align		4
        /*0008*/ 	.word	index@(_Z10check_sizev)
	.align		4
        /*000c*/ 	.word	index@(vprintf)
	.align		4
        /*0010*/ 	.word	0x00000000
	.align		4
        /*0014*/ 	.word	0xfffffffe
	.align		4
        /*0018*/ 	.word	0x00000000
	.align		4
        /*001c*/ 	.word	0xfffffffd
	.align		4
        /*0020*/ 	.word	0x00000000
	.align		4
        /*0024*/ 	.word	0xfffffffc


//--------------------- .nv.constant4             --------------------------
	.section	.nv.constant4,"a",@progbits
	.align	8
	.align		8
.nv.constant4:
        /*0000*/ 	.dword	vprintf
	.align		8
        /*0008*/ 	.dword	$str
	.align		8
        /*0010*/ 	.dword	$str$1
	.align		8
        /*0018*/ 	.dword	$str$2
	.align		8
        /*0020*/ 	.dword	$str$3
	.align		8
        /*0028*/ 	.dword	$str$4
	.align		8
        /*0030*/ 	.dword	$str$5
	.align		8
        /*0038*/ 	.dword	$str$6
	.align		8
        /*0040*/ 	.dword	$str$7
	.align		8
        /*0048*/ 	.dword	$str$8
	.align		8
        /*0050*/ 	.dword	$str$9
	.align		8
        /*0058*/ 	.dword	$str$10
	.align		8
        /*0060*/ 	.dword	$str$11
	.align		8
        /*0068*/ 	.dword	$str$12
	.align		8
        /*0070*/ 	.dword	$str$13
	.align		8
        /*0078*/ 	.dword	$str$14
	.align		8
        /*0080*/ 	.dword	$str$15
	.align		8
        /*0088*/ 	.dword	$str$16
	.align		8
        /*0090*/ 	.dword	$str$17
	.align		8
        /*0098*/ 	.dword	$str$18
	.align		8
        /*00a0*/ 	.dword	$str$19


//--------------------- .text._Z10check_sizev     --------------------------
	.section	.text._Z10check_sizev,"ax",@progbits
	.align	128
        .global         _Z10check_sizev
        .type           _Z10check_sizev,@function
        .size           _Z10check_sizev,(.L_x_22 - _Z10check_sizev)
        .other          _Z10check_sizev,@"STO_CUDA_ENTRY STV_DEFAULT"
_Z10check_sizev:
.text._Z10check_sizev:
[----:B------:R-:W0:Y:S01]  /*0000*/  LDC R1, c[0x0][0x37c] ;  /* 0x0000df00ff017b82 */ /* 0x000e220000000800 */
[----:B------:R-:W1:Y:S01]  /*0010*/  LDCU UR4, c[0x0][0x2f8] ;  /* 0x00005f00ff0477ac */ /* 0x000e620008000800 */
[----:B------:R-:W-:Y:S02]  /*0020*/  HFMA2 R9, -RZ, RZ, 0, 0 ;  /* 0x00000000ff097431 */ /* 0x000fe400000001ff */
[----:B0-----:R-:W-:Y:S01]  /*0030*/  VIADD R1, R1, 0xffffffe0 ;  /* 0xffffffe001017836 */ /* 0x001fe20000000000 */
[----:B------:R-:W-:Y:S01]  /*0040*/  MOV R18, 0x0 ;  /* 0x0000000000127802 */ /* 0x000fe20000000f00 */
[----:B------:R-:W0:Y:S01]  /*0050*/  LDCU UR5, c[0x0][0x2fc] ;  /* 0x00005f80ff0577ac */ /* 0x000e220008000800 */
[----:B------:R-:W-:Y:S02]  /*0060*/  IMAD.MOV.U32 R8, RZ, RZ, 0x4 ;  /* 0x00000004ff087424 */ /* 0x000fe400078e00ff */
[----:B------:R2:W3:Y:S01]  /*0070*/  LDC.64 R2, c[0x4][R18] ;  /* 0x0100000012027b82 */ /* 0x0004e20000000a00 */
[----:B------:R-:W4:Y:S02]  /*0080*/  LDCU.64 UR6, c[0x4][0x8] ;  /* 0x01000100ff0677ac */ /* 0x000f240008000a00 */
[----:B------:R2:W-:Y:S01]  /*0090*/  STL.64 [R1+0x10], R8 ;  /* 0x0000100801007387 */ /* 0x0005e20000100a00 */
[----:B-1----:R-:W-:-:S05]  /*00a0*/  IADD3 R19, P0, PT, R1, UR4, RZ ;  /* 0x0000000401137c10 */ /* 0x002fca000ff1e0ff */
[----:B0-----:R-:W-:Y:S01]  /*00b0*/  IMAD.X R22, RZ, RZ, UR5, P0 ;  /* 0x00000005ff167e24 */ /* 0x001fe200080e06ff */
[----:B------:R-:W-:Y:S02]  /*00c0*/  IADD3 R17, P0, PT, R19, 0x10, RZ ;  /* 0x0000001013117810 */ /* 0x000fe40007f1e0ff */
[----:B----4-:R-:W-:Y:S01]  /*00d0*/  MOV R4, UR6 ;  /* 0x0000000600047c02 */ /* 0x010fe20008000f00 */
[----:B------:R-:W-:Y:S02]  /*00e0*/  IMAD.U32 R5, RZ, RZ, UR7 ;  /* 0x00000007ff057e24 */ /* 0x000fe4000f8e00ff */
[----:B------:R-:W-:Y:S02]  /*00f0*/  IMAD.X R16, RZ, RZ, R22, P0 ;  /* 0x000000ffff107224 */ /* 0x000fe400000e0616 */
[----:B------:R-:W-:-:S03]  /*0100*/  IMAD.MOV.U32 R6, RZ, RZ, R17 ;  /* 0x000000ffff067224 */ /* 0x000fc600078e0011 */
[----:B--2---:R-:W-:-:S07]  /*0110*/  MOV R7, R16 ;  /* 0x0000001000077202 */ /* 0x004fce0000000f00 */
[----:B------:R-:W-:-:S07]  /*0120*/  LEPC R20, `(.L_x_0) ;  /* 0x000000001014794e */ /* 0x000fce0000000000 */
[----:B---3--:R-:W-:Y:S05]  /*0130*/  CALL.ABS.NOINC R2 ;  /* 0x0000000002007343 */ /* 0x008fea0003c00000 */
.L_x_0:
[----:B------:R-:W-:Y:S01]  /*0140*/  IMAD.MOV.U32 R2, RZ, RZ, 0x1 ;  /* 0x00000001ff027424 */ /* 0x000fe200078e00ff */
[----:B------:R0:W1:Y:S01]  /*0150*/  LDC.64 R8, c[0x4][R18] ;  /* 0x0100000012087b82 */ /* 0x0000620000000a00 */
[----:B------:R-:W-:Y:S01]  /*0160*/  IMAD.MOV.U32 R3, RZ, RZ, 0x0 ;  /* 0x00000000ff037424 */ /* 0x000fe200078e00ff */
[----:B------:R-:W2:Y:S01]  /*0170*/  LDCU.64 UR4, c[0x4][0x10] ;  /* 0x01000200ff0477ac */ /* 0x000ea20008000a00 */
[----:B------:R-:W-:Y:S01]  /*0180*/  IMAD.MOV.U32 R6, RZ, RZ, R17 ;  /* 0x000000ffff067224 */ /* 0x000fe200078e0011 */
[----:B------:R-:W-:Y:S02]  /*0190*/  MOV R7, R16 ;  /* 0x0000001000077202 */ /* 0x000fe40000000f00 */
[----:B------:R0:W-:Y:S01]  /*01a0*/  STL.64 [R1+0x10], R2 ;  /* 0x0000100201007387 */ /* 0x0001e20000100a00 */
[----:B--2---:R-:W-:Y:S01]  /*01b0*/  MOV R4, UR4 ;  /* 0x0000000400047c02 */ /* 0x004fe20008000f00 */
[----:B0-----:R-:W-:-:S07]  /*01c0*/  IMAD.U32 R5, RZ, RZ, UR5 ;  /* 0x00000005ff057e24 */ /* 0x001fce000f8e00ff */
[----:B------:R-:W-:-:S07]  /*01d0*/  LEPC R20, `(.L_x_1) ;  /* 0x000000001014794e */ /* 0x000fce0000000000 */
[----:B-1----:R-:W-:Y:S05]  /*01e0*/  CALL.ABS.NOINC R8 ;  /* 0x0000000008007343 */ /* 0x002fea0003c00000 */
.L_x_1:
        /* <DEDUP_REMOVED lines=11> */
.L_x_2:
        /* <DEDUP_REMOVED lines=11> */
.L_x_3:
        /* <DEDUP_REMOVED lines=11> */
.L_x_4:
        /* <DEDUP_REMOVED lines=11> */
.L_x_5:
        /* <DEDUP_REMOVED lines=11> */
.L_x_6:
        /* <DEDUP_REMOVED lines=11> */
.L_x_7:
[----:B------:R0:W1:Y:S01]  /*0610*/  LDC.64 R2, c[0x4][R18] ;  /* 0x0100000012027b82 */ /* 0x0000620000000a00 */
[----:B------:R-:W2:Y:S01]  /*0620*/  LDCU.64 UR4, c[0x4][0x48] ;  /* 0x01000900ff0477ac */ /* 0x000ea20008000a00 */
[----:B------:R-:W-:Y:S01]  /*0630*/  CS2R R6, SRZ ;  /* 0x0000000000067805 */ /* 0x000fe2000001ff00 */
[----:B--2---:R-:W-:Y:S02]  /*0640*/  IMAD.U32 R4, RZ, RZ, UR4 ;  /* 0x00000004ff047e24 */ /* 0x004fe4000f8e00ff */
[----:B0-----:R-:W-:-:S07]  /*0650*/  IMAD.U32 R5, RZ, RZ, UR5 ;  /* 0x00000005ff057e24 */ /* 0x001fce000f8e00ff */
[----:B------:R-:W-:-:S07]  /*0660*/  LEPC R20, `(.L_x_8) ;  /* 0x000000001014794e */ /* 0x000fce0000000000 */
[----:B-1----:R-:W-:Y:S05]  /*0670*/  CALL.ABS.NOINC R2 ;  /* 0x0000000002007343 */ /* 0x002fea0003c00000 */
.L_x_8:
[----:B------:R-:W-:Y:S02]  /*0680*/  HFMA2 R2, -RZ, RZ, 0, 4.76837158203125e-07 ;  /* 0x00000008ff027431 */ /* 0x000fe400000001ff */
[----:B------:R-:W-:Y:S01]  /*0690*/  IMAD.MOV.U32 R3, RZ, RZ, 0x0 ;  /* 0x00000000ff037424 */ /* 0x000fe200078e00ff */
[----:B------:R0:W1:Y:S01]  /*06a0*/  LDC.64 R8, c[0x4][R18] ;  /* 0x0100000012087b82 */ /* 0x0000620000000a00 */
[----:B------:R-:W2:Y:S01]  /*06b0*/  LDCU.64 UR4, c[0x4][0x50] ;  /* 0x01000a00ff0477ac */ /* 0x000ea20008000a00 */
[----:B------:R-:W-:Y:S02]  /*06c0*/  IMAD.MOV.U32 R6, RZ, RZ, R17 ;  /* 0x000000ffff067224 */ /* 0x000fe400078e0011 */
[----:B------:R-:W-:Y:S01]  /*06d0*/  IMAD.MOV.U32 R7, RZ, RZ, R16 ;  /* 0x000000ffff077224 */ /* 0x000fe200078e0010 */
[----:B------:R0:W-:Y:S01]  /*06e0*/  STL.64 [R1+0x10], R2 ;  /* 0x0000100201007387 */ /* 0x0001e20000100a00 */
[----:B--2---:R-:W-:Y:S01]  /*06f0*/  IMAD.U32 R4, RZ, RZ, UR4 ;  /* 0x00000004ff047e24 */ /* 0x004fe2000f8e00ff */
[----:B0-----:R-:W-:-:S07]  /*0700*/  MOV R5, UR5 ;  /* 0x0000000500057c02 */ /* 0x001fce0008000f00 */
[----:B------:R-:W-:-:S07]  /*0710*/  LEPC R20, `(.L_x_9) ;  /* 0x000000001014794e */ /* 0x000fce0000000000 */
[----:B-1----:R-:W-:Y:S05]  /*0720*/  CALL.ABS.NOINC R8 ;  /* 0x0000000008007343 */ /* 0x002fea0003c00000 */
.L_x_9:
        /* <DEDUP_REMOVED lines=11> */
.L_x_10:
        /* <DEDUP_REMOVED lines=11> */
.L_x_11:
        /* <DEDUP_REMOVED lines=11> */
.L_x_12:
[----:B------:R-:W-:Y:S02]  /*0940*/  HFMA2 R2, -RZ, RZ, 0, 4.76837158203125e-07 ;  /* 0x00000008ff027431 */ /* 0x000fe400000001ff */
[----:B------:R-:W-:Y:S01]  /*0950*/  IMAD.MOV.U32 R3, RZ, RZ, 0x0 ;  /* 0x00000000ff037424 */ /* 0x000fe200078e00ff */
[----:B------:R0:W1:Y:S01]  /*0960*/  LDC.64 R8, c[0x4][R18] ;  /* 0x0100000012087b82 */ /* 0x0000620000000a00 */
[----:B------:R-:W2:Y:S01]  /*0970*/  LDCU.64 UR4, c[0x4][0x70] ;  /* 0x01000e00ff0477ac */ /* 0x000ea20008000a00 */
[----:B------:R-:W-:Y:S01]  /*0980*/  MOV R6, R17 ;  /* 0x0000001100067202 */ /* 0x000fe20000000f00 */
[----:B------:R-:W-:Y:S01]  /*0990*/  IMAD.MOV.U32 R7, RZ, RZ, R16 ;  /* 0x000000ffff077224 */ /* 0x000fe200078e0010 */
[----:B------:R0:W-:Y:S01]  /*09a0*/  STL.64 [R1+0x10], R2 ;  /* 0x0000100201007387 */ /* 0x0001e20000100a00 */
[----:B--2---:R-:W-:Y:S01]  /*09b0*/  MOV R4, UR4 ;  /* 0x0000000400047c02 */ /* 0x004fe20008000f00 */
[----:B0-----:R-:W-:-:S07]  /*09c0*/  IMAD.U32 R5, RZ, RZ, UR5 ;  /* 0x00000005ff057e24 */ /* 0x001fce000f8e00ff */
[----:B------:R-:W-:-:S07]  /*09d0*/  LEPC R20, `(.L_x_13) ;  /* 0x000000001014794e */ /* 0x000fce0000000000 */
[----:B-1----:R-:W-:Y:S05]  /*09e0*/  CALL.ABS.NOINC R8 ;  /* 0x0000000008007343 */ /* 0x002fea0003c00000 */
.L_x_13:
        /* <DEDUP_REMOVED lines=11> */
.L_x_14:
        /* <DEDUP_REMOVED lines=11> */
.L_x_15:
        /* <DEDUP_REMOVED lines=11> */
.L_x_16:
        /* <DEDUP_REMOVED lines=11> */
.L_x_17:
[----:B------:R0:W1:Y:S01]  /*0cb0*/  LDC.64 R2, c[0x4][R18] ;  /* 0x0100000012027b82 */ /* 0x0000620000000a00 */
[----:B------:R-:W2:Y:S01]  /*0cc0*/  LDCU.64 UR4, c[0x4][0x48] ;  /* 0x01000900ff0477ac */ /* 0x000ea20008000a00 */
[----:B------:R-:W-:Y:S02]  /*0cd0*/  CS2R R6, SRZ ;  /* 0x0000000000067805 */ /* 0x000fe4000001ff00 */
[----:B--2---:R-:W-:Y:S01]  /*0ce0*/  MOV R4, UR4 ;  /* 0x0000000400047c02 */ /* 0x004fe20008000f00 */
[----:B0-----:R-:W-:-:S07]  /*0cf0*/  IMAD.U32 R5, RZ, RZ, UR5 ;  /* 0x00000005ff057e24 */ /* 0x001fce000f8e00ff */
[----:B------:R-:W-:-:S07]  /*0d00*/  LEPC R20, `(.L_x_18) ;  /* 0x000000001014794e */ /* 0x000fce0000000000 */
[----:B-1----:R-:W-:Y:S05]  /*0d10*/  CALL.ABS.NOINC R2 ;  /* 0x0000000002007343 */ /* 0x002fea0003c00000 */
.L_x_18:
[----:B------:R-:W-:Y:S01]  /*0d20*/  IADD3 R10, P0, PT, R19, 0x5, RZ ;  /* 0x00000005130a7810 */ /* 0x000fe20007f1e0ff */
[----:B------:R-:W-:Y:S01]  /*0d30*/  IMAD.MOV.U32 R8, RZ, RZ, R19 ;  /* 0x000000ffff087224 */ /* 0x000fe200078e0013 */
[-C--:B------:R-:W-:Y:S01]  /*0d40*/  MOV R9, R22.reuse ;  /* 0x0000001600097202 */ /* 0x080fe20000000f00 */
[----:B------:R0:W1:Y:S01]  /*0d50*/  LDC.64 R2, c[0x4][R18] ;  /* 0x0100000012027b82 */ /* 0x0000620000000a00 */
[----:B------:R-:W-:Y:S01]  /*0d60*/  IADD3.X R11, PT, PT, RZ, R22, RZ, P0, !PT ;  /* 0x00000016ff0b7210 */ /* 0x000fe200007fe4ff */
[----:B------:R-:W2:Y:S01]  /*0d70*/  LDCU.64 UR4, c[0x4][0x98] ;  /* 0x01001300ff0477ac */ /* 0x000ea20008000a00 */
[----:B------:R-:W-:Y:S01]  /*0d80*/  IMAD.MOV.U32 R6, RZ, RZ, R17 ;  /* 0x000000ffff067224 */ /* 0x000fe200078e0011 */
[----:B------:R-:W-:Y:S02]  /*0d90*/  MOV R7, R16 ;  /* 0x0000001000077202 */ /* 0x000fe40000000f00 */
[----:B------:R0:W-:Y:S01]  /*0da0*/  STL.128 [R1+0x10], R8 ;  /* 0x0000100801007387 */ /* 0x0001e20000100c00 */
[----:B--2---:R-:W-:Y:S01]  /*0db0*/  IMAD.U32 R4, RZ, RZ, UR4 ;  /* 0x00000004ff047e24 */ /* 0x004fe2000f8e00ff */
[----:B------:R-:W-:-:S07]  /*0dc0*/  MOV R5, UR5 ;  /* 0x0000000500057c02 */ /* 0x000fce0008000f00 */
[----:B------:R-:W-:-:S07]  /*0dd0*/  LEPC R20, `(.L_x_19) ;  /* 0x000000001014794e */ /* 0x000fce0000000000 */
[----:B01----:R-:W-:Y:S05]  /*0de0*/  CALL.ABS.NOINC R2 ;  /* 0x0000000002007343 */ /* 0x003fea0003c00000 */
.L_x_19:
[C---:B------:R-:W-:Y:S01]  /*0df0*/  IADD3 R8, P0, PT, R19.reuse, 0x6, RZ ;  /* 0x0000000613087810 */ /* 0x040fe20007f1e0ff */
[----:B------:R-:W0:Y:S01]  /*0e00*/  LDCU.64 UR4, c[0x4][0xa0] ;  /* 0x01001400ff0477ac */ /* 0x000e220008000a00 */
[----:B------:R-:W-:Y:S01]  /*0e10*/  IADD3 R10, P1, PT, R19, 0x8, RZ ;  /* 0x00000008130a7810 */ /* 0x000fe20007f3e0ff */
[----:B------:R-:W-:Y:S01]  /*0e20*/  IMAD.MOV.U32 R6, RZ, RZ, R17 ;  /* 0x000000ffff067224 */ /* 0x000fe200078e0011 */
[----:B------:R-:W1:Y:S01]  /*0e30*/  LDC.64 R18, c[0x4][R18] ;  /* 0x0100000012127b82 */ /* 0x000e620000000a00 */
[----:B------:R-:W-:Y:S01]  /*0e40*/  IMAD.X R9, RZ, RZ, R22, P0 ;  /* 0x000000ffff097224 */ /* 0x000fe200000e0616 */
[----:B------:R-:W-:Y:S02]  /*0e50*/  IADD3.X R11, PT, PT, RZ, R22, RZ, P1, !PT ;  /* 0x00000016ff0b7210 */ /* 0x000fe40000ffe4ff */
[----:B------:R-:W-:-:S03]  /*0e60*/  MOV R7, R16 ;  /* 0x0000001000077202 */ /* 0x000fc60000000f00 */
[----:B------:R2:W-:Y:S01]  /*0e70*/  STL.128 [R1+0x10], R8 ;  /* 0x0000100801007387 */ /* 0x0005e20000100c00 */
[----:B0-----:R-:W-:Y:S01]  /*0e80*/  IMAD.U32 R4, RZ, RZ, UR4 ;  /* 0x00000004ff047e24 */ /* 0x001fe2000f8e00ff */
[----:B------:R-:W-:-:S07]  /*0e90*/  MOV R5, UR5 ;  /* 0x0000000500057c02 */ /* 0x000fce0008000f00 */
[----:B------:R-:W-:-:S07]  /*0ea0*/  LEPC R20, `(.L_x_20) ;  /* 0x000000001014794e */ /* 0x000fce0000000000 */
[----:B-12---:R-:W-:Y:S05]  /*0eb0*/  CALL.ABS.NOINC R18 ;  /* 0x0000000012007343 */ /* 0x006fea0003c00000 */
.L_x_20:
[----:B------:R-:W-:Y:S05]  /*0ec0*/  EXIT ;  /* 0x000000000000794d */ /* 0x000fea0003800000 */
.L_x_21:
[----:B------:R-:W-:-:S00]  /*0ed0*/  BRA `(.L_x_21) ;  /* 0xfffffffc00fc7947 */ /* 0x000fc0000383ffff */
[----:B------:R-:W-:-:S00]  /*0ee0*/  NOP ;  /* 0x0000000000007918 */ /* 0x000fc00000000000 */
        /* <DEDUP_REMOVED lines=9> */
.L_x_22:


//--------------------- .nv.global.init           --------------------------
	.section	.nv.global.init,"aw",@progbits
.nv.global.init:
	.type		$str$6,@object
	.size		$str$6,($str$18 - $str$6)
$str$6:
        /*0000*/ 	.byte	0x73, 0x69, 0x7a, 0x65, 0x6f, 0x66, 0x28, 0x69, 0x6e, 0x74, 0x29, 0x3a, 0x20, 0x25, 0x64, 0x0a
        /*0010*/ 	.byte	0x00
	.type		$str$18,@object
	.size		$str$18,($str$16 - $str$18)
$str$18:
        /*0011*/ 	.byte	0x61, 0x3a, 0x20, 0x25, 0x6c, 0x64, 0x2c, 0x20, 0x61, 0x2b, 0x31, 0x3a, 0x20, 0x25, 0x6c, 0x64
        /*0021*/ 	.byte	0x0a, 0x00
	.type		$str$16,@object
	.size		$str$16,($str$1 - $str$16)
$str$16:
        /*0023*/ 	.byte	0x73, 0x69, 0x7a, 0x65, 0x6f, 0x66, 0x28, 0x69, 0x6e, 0x74, 0x2a, 0x29, 0x3a, 0x20, 0x25, 0x64
        /*0033*/ 	.byte	0x0a, 0x00
	.type		$str$1,@object
	.size		$str$1,($str$10 - $str$1)
$str$1:
        /*0035*/ 	.byte	0x73, 0x69, 0x7a, 0x65, 0x6f, 0x66, 0x28, 0x63, 0x68, 0x61, 0x72, 0x29, 0x3a, 0x20, 0x25, 0x64
        /*0045*/ 	.byte	0x0a, 0x00
	.type		$str$10,@object
	.size		$str$10,($str$2 - $str$10)
$str$10:
        /*0047*/ 	.byte	0x73, 0x69, 0x7a, 0x65, 0x6f, 0x66, 0x28, 0x63, 0x68, 0x61, 0x72, 0x2a, 0x29, 0x3a, 0x20, 0x25
        /*0057*/ 	.byte	0x64, 0x0a, 0x00
	.type		$str$2,@object
	.size		$str$2,($str$4 - $str$2)
$str$2:
        /*005a*/ 	.byte	0x73, 0x69, 0x7a, 0x65, 0x6f, 0x66, 0x28, 0x73, 0x69, 0x7a, 0x65, 0x5f, 0x74, 0x29, 0x3a, 0x20
        /*006a*/ 	.byte	0x25, 0x64, 0x0a, 0x00
	.type		$str$4,@object
	.size		$str$4,($str$14 - $str$4)
$str$4:
        /*006e*/ 	.byte	0x73, 0x69, 0x7a, 0x65, 0x6f, 0x66, 0x28, 0x64, 0x6f, 0x75, 0x62, 0x6c, 0x65, 0x29, 0x3a, 0x20
        /*007e*/ 	.byte	0x25, 0x64, 0x0a, 0x00
	.type		$str$14,@object
	.size		$str$14,($str$11 - $str$14)
$str$14:
        /*0082*/ 	.byte	0x73, 0x69, 0x7a, 0x65, 0x6f, 0x66, 0x28, 0x75, 0x69, 0x6e, 0x74, 0x34, 0x30, 0x2a, 0x29, 0x3a
        /*0092*/ 	.byte	0x20, 0x25, 0x64, 0x0a, 0x00
	.type		$str$11,@object
	.size		$str$11,($str$13 - $str$11)
$str$11:
        /*0097*/ 	.byte	0x73, 0x69, 0x7a, 0x65, 0x6f, 0x66, 0x28, 0x73, 0x69, 0x7a, 0x65, 0x5f, 0x74, 0x2a, 0x29, 0x3a
        /*00a7*/ 	.byte	0x20, 0x25, 0x64, 0x0a, 0x00
	.type		$str$13,@object
	.size		$str$13,($str$5 - $str$13)
$str$13:
        /*00ac*/ 	.byte	0x73, 0x69, 0x7a, 0x65, 0x6f, 0x66, 0x28, 0x64, 0x6f, 0x75, 0x62, 0x6c, 0x65, 0x2a, 0x29, 0x3a
        /*00bc*/ 	.byte	0x20, 0x25, 0x64, 0x0a, 0x00
	.type		$str$5,@object
	.size		$str$5,($str$15 - $str$5)
$str$5:
        /*00c1*/ 	.byte	0x73, 0x69, 0x7a, 0x65, 0x6f, 0x66, 0x28, 0x75, 0x69, 0x6e, 0x74, 0x34, 0x30, 0x20, 0x61, 0x29
        /*00d1*/ 	.byte	0x3a, 0x20, 0x25, 0x64, 0x0a, 0x00
	.type		$str$15,@object
	.size		$str$15,($str$8 - $str$15)
$str$15:
        /*00d7*/ 	.byte	0x73, 0x69, 0x7a, 0x65, 0x6f, 0x66, 0x28, 0x42, 0x46, 0x6c, 0x6f, 0x61, 0x74, 0x31, 0x36, 0x2a
        /*00e7*/ 	.byte	0x29, 0x3a, 0x20, 0x25, 0x64, 0x0a, 0x00
	.type		$str$8,@object
	.size		$str$8,($str$19 - $str$8)
$str$8:
        /*00ee*/ 	.byte	0x0a, 0x2d, 0x2d, 0x2d, 0x2d, 0x2d, 0x2d, 0x2d, 0x2d, 0x2d, 0x2d, 0x2d, 0x2d, 0x2d, 0x2d, 0x2d
        /*00fe*/ 	.byte	0x2d, 0x2d, 0x2d, 0x2d, 0x2d, 0x2d, 0x0a, 0x00
	.type		$str$19,@object
	.size		$str$19,($str - $str$19)
$str$19:
        /*0106*/ 	.byte	0x26, 0x62, 0x31, 0x36, 0x3a, 0x20, 0x25, 0x6c, 0x64, 0x2c, 0x20, 0x26, 0x62, 0x31, 0x36, 0x2b
        /*0116*/ 	.byte	0x31, 0x3a, 0x20, 0x25, 0x6c, 0x64, 0x0a, 0x00
	.type		$str,@object
	.size		$str,($str$9 - $str)
$str:
        /*011e*/ 	.byte	0x73, 0x69, 0x7a, 0x65, 0x6f, 0x66, 0x28, 0x75, 0x6e, 0x73, 0x69, 0x67, 0x6e, 0x65, 0x64, 0x20
        /*012e*/ 	.byte	0x69, 0x6e, 0x74, 0x29, 0x3a, 0x20, 0x25, 0x64, 0x0a, 0x00
	.type		$str$9,@object
	.size		$str$9,($str$7 - $str$9)
$str$9:
        /*0138*/ 	.byte	0x73, 0x69, 0x7a, 0x65, 0x6f, 0x66, 0x28, 0x75, 0x6e, 0x73, 0x69, 0x67, 0x6e, 0x65, 0x64, 0x20
        /*0148*/ 	.byte	0x69, 0x6e, 0x74, 0x2a, 0x29, 0x3a, 0x20, 0x25, 0x64, 0x0a, 0x00
	.type		$str$7,@object
	.size		$str$7,($str$17 - $str$7)
$str$7:
        /*0153*/ 	.byte	0x73, 0x69, 0x7a, 0x65, 0x6f, 0x66, 0x28, 0x75, 0x6e, 0x73, 0x69, 0x67, 0x6e, 0x65, 0x64, 0x20
        /*0163*/ 	.byte	0x73, 0x68, 0x6f, 0x72, 0x74, 0x20, 0x69, 0x6e, 0x74, 0x29, 0x3a, 0x20, 0x25, 0x64, 0x0a, 0x00
	.type		$str$17,@object
	.size		$str$17,($str$3 - $str$17)
$str$17:
        /*0173*/ 	.byte	0x73, 0x69, 0x7a, 0x65, 0x6f, 0x66, 0x28, 0x75, 0x6e, 0x73, 0x69, 0x67, 0x6e, 0x65, 0x64, 0x20
        /*0183*/ 	.byte	0x73, 0x68, 0x6f, 0x72, 0x74, 0x20, 0x69, 0x6e, 0x74, 0x2a, 0x29, 0x3a, 0x20, 0x25, 0x64, 0x0a
        /*0193*/ 	.byte	0x00
	.type		$str$3,@object
	.size		$str$3,($str$12 - $str$3)
$str$3:
        /*0194*/ 	.byte	0x73, 0x69, 0x7a, 0x65, 0x6f, 0x66, 0x28, 0x75, 0x6e, 0x73, 0x69, 0x67, 0x6e, 0x65, 0x64, 0x20
        /*01a4*/ 	.byte	0x6c, 0x6f, 0x6e, 0x67, 0x20, 0x6c, 0x6f, 0x6e, 0x67, 0x20, 0x69, 0x6e, 0x74, 0x29, 0x3a, 0x20
        /*01b4*/ 	.byte	0x25, 0x64, 0x0a, 0x00
	.type		$str$12,@object
	.size		$str$12,(.L_12 - $str$12)
$str$12:
        /*01b8*/ 	.byte	0x73, 0x69, 0x7a, 0x65, 0x6f, 0x66, 0x28, 0x75, 0x6e, 0x73, 0x69, 0x67, 0x6e, 0x65, 0x64, 0x20
        /*01c8*/ 	.byte	0x6c, 0x6f, 0x6e, 0x67, 0x20, 0x6c, 0x6f, 0x6e, 0x67, 0x20, 0x69, 0x6e, 0x74, 0x2a, 0x29, 0x3a
        /*01d8*/ 	.byte	0x20, 0x25, 0x64, 0x0a, 0x00
.L_12:


//--------------------- .nv.shared.reserved.0     --------------------------
	.section	.nv.shared.reserved.0,"aw",@nobits
	.weak		__nv_reservedSMEM_offset_0_alias
	.size		__nv_reservedSMEM_offset_0_alias, 0, 64
	.other		__nv_reservedSMEM_offset_0_alias,@"STO_CUDA_RESERVED_SHARED STV_DEFAULT"
__nv_reservedSMEM_offset_0_alias:
	.zero		0
	.zero		64


//--------------------- .nv.constant0._Z10check_sizev --------------------------
	.section	.nv.constant0._Z10check_sizev,"a",@progbits
	.sectionflags	@""
	.align	4
.nv.constant0._Z10check_sizev:
	.zero		896


//--------------------- SYMBOLS --------------------------

	.type		.nv.reservedSmem.offset0,@object
	.size		.nv.reservedSmem.offset0,0x4
	.type		vprintf,@function
